	.headerflags	@"EF_CUDA_TEXMODE_UNIFIED EF_CUDA_64BIT_ADDRESS EF_CUDA_ACCELERATORS EF_CUDA_SM90 EF_CUDA_VIRTUAL_SM(EF_CUDA_SM90)"
	.elftype	@"ET_EXEC"


//--------------------- .nv.info                  --------------------------
	.section	.nv.info,"",@"SHT_CUDA_INFO"
	.align	4


	//----- nvinfo : EIATTR_REGCOUNT
	.align		4
        /*0000*/ 	.byte	0x04, 0x2f
        /*0002*/ 	.short	(.L_1 - .L_0)
	.align		4
.L_0:
        /*0004*/ 	.word	index@(triton_poi_fused__unsafe_index_add_leaky_relu_mul_sub_31)
        /*0008*/ 	.word	0x0000001a


	//----- nvinfo : EIATTR_MIN_STACK_SIZE
	.align		4
.L_1:
        /*000c*/ 	.byte	0x04, 0x12
        /*000e*/ 	.short	(.L_3 - .L_2)
	.align		4
.L_2:
        /*0010*/ 	.word	index@(triton_poi_fused__unsafe_index_add_leaky_relu_mul_sub_31)
        /*0014*/ 	.word	0x00000000


	//----- nvinfo : EIATTR_FRAME_SIZE
	.align		4
.L_3:
        /*0018*/ 	.byte	0x04, 0x11
        /*001a*/ 	.short	(.L_5 - .L_4)
	.align		4
.L_4:
        /*001c*/ 	.word	index@(triton_poi_fused__unsafe_index_add_leaky_relu_mul_sub_31)
        /*0020*/ 	.word	0x00000000


	//----- nvinfo : EIATTR_MIN_STACK_SIZE
	.align		4
.L_5:
        /*0024*/ 	.byte	0x04, 0x12
        /*0026*/ 	.short	(.L_7 - .L_6)
	.align		4
.L_6:
        /*0028*/ 	.word	index@(triton_poi_fused__unsafe_index_add_leaky_relu_mul_sub_31)
        /*002c*/ 	.word	0x00000000
.L_7:


//--------------------- .nv.info.triton_poi_fused__unsafe_index_add_leaky_relu_mul_sub_31 --------------------------
	.section	.nv.info.triton_poi_fused__unsafe_index_add_leaky_relu_mul_sub_31,"",@"SHT_CUDA_INFO"
	.sectionflags	@""
	.align	4


	//----- nvinfo : EIATTR_CUDA_API_VERSION
	.align		4
        /*0000*/ 	.byte	0x04, 0x37
        /*0002*/ 	.short	(.L_9 - .L_8)
.L_8:
        /*0004*/ 	.word	0x0000007c


	//----- nvinfo : EIATTR_KPARAM_INFO
	.align		4
.L_9:
        /*0008*/ 	.byte	0x04, 0x17
        /*000a*/ 	.short	(.L_11 - .L_10)
.L_10:
        /*000c*/ 	.word	0x00000000
        /*0010*/ 	.short	0x0008
        /*0012*/ 	.short	0x0040
        /*0014*/ 	.byte	0x00, 0xf0, 0x11, 0x00


	//----- nvinfo : EIATTR_KPARAM_INFO
	.align		4
.L_11:
        /*0018*/ 	.byte	0x04, 0x17
        /*001a*/ 	.short	(.L_13 - .L_12)
.L_12:
        /*001c*/ 	.word	0x00000000
        /*0020*/ 	.short	0x0007
        /*0022*/ 	.short	0x0038
        /*0024*/ 	.byte	0x00, 0xf4, 0x21, 0x00


	//----- nvinfo : EIATTR_KPARAM_INFO
	.align		4
.L_13:
        /*0028*/ 	.byte	0x04, 0x17
        /*002a*/ 	.short	(.L_15 - .L_14)
.L_14:
        /*002c*/ 	.word	0x00000000
        /*0030*/ 	.short	0x0006
        /*0032*/ 	.short	0x0030
        /*0034*/ 	.byte	0x00, 0xf4, 0x21, 0x00


	//----- nvinfo : EIATTR_KPARAM_INFO
	.align		4
.L_15:
        /*0038*/ 	.byte	0x04, 0x17
        /*003a*/ 	.short	(.L_17 - .L_16)
.L_16:
        /*003c*/ 	.word	0x00000000
        /*0040*/ 	.short	0x0005
        /*0042*/ 	.short	0x0028
        /*0044*/ 	.byte	0x00, 0xf4, 0x21, 0x00


	//----- nvinfo : EIATTR_KPARAM_INFO
	.align		4
.L_17:
        /*0048*/ 	.byte	0x04, 0x17
        /*004a*/ 	.short	(.L_19 - .L_18)
.L_18:
        /*004c*/ 	.word	0x00000000
        /*0050*/ 	.short	0x0004
        /*0052*/ 	.short	0x0020
        /*0054*/ 	.byte	0x00, 0xf4, 0x21, 0x00


	//----- nvinfo : EIATTR_KPARAM_INFO
	.align		4
.L_19:
        /*0058*/ 	.byte	0x04, 0x17
        /*005a*/ 	.short	(.L_21 - .L_20)
.L_20:
        /*005c*/ 	.word	0x00000000
        /*0060*/ 	.short	0x0003
        /*0062*/ 	.short	0x0018
        /*0064*/ 	.byte	0x00, 0xf4, 0x21, 0x00


	//----- nvinfo : EIATTR_KPARAM_INFO
	.align		4
.L_21:
        /*0068*/ 	.byte	0x04, 0x17
        /*006a*/ 	.short	(.L_23 - .L_22)
.L_22:
        /*006c*/ 	.word	0x00000000
        /*0070*/ 	.short	0x0002
        /*0072*/ 	.short	0x0010
        /*0074*/ 	.byte	0x00, 0xf4, 0x21, 0x00


	//----- nvinfo : EIATTR_KPARAM_INFO
	.align		4
.L_23:
        /*0078*/ 	.byte	0x04, 0x17
        /*007a*/ 	.short	(.L_25 - .L_24)
.L_24:
        /*007c*/ 	.word	0x00000000
        /*0080*/ 	.short	0x0001
        /*0082*/ 	.short	0x0008
        /*0084*/ 	.byte	0x00, 0xf4, 0x21, 0x00


	//----- nvinfo : EIATTR_KPARAM_INFO
	.align		4
.L_25:
        /*0088*/ 	.byte	0x04, 0x17
        /*008a*/ 	.short	(.L_27 - .L_26)
.L_26:
        /*008c*/ 	.word	0x00000000
        /*0090*/ 	.short	0x0000
        /*0092*/ 	.short	0x0000
        /*0094*/ 	.byte	0x00, 0xf4, 0x21, 0x00


	//----- nvinfo : EIATTR_SPARSE_MMA_MASK
	.align		4
.L_27:
        /*0098*/ 	.byte	0x03, 0x50
        /*009a*/ 	.short	0x0000


	//----- nvinfo : EIATTR_MAXREG_COUNT
	.align		4
        /*009c*/ 	.byte	0x03, 0x1b
        /*009e*/ 	.short	0x00ff


	//----- nvinfo : EIATTR_EXIT_INSTR_OFFSETS
	.align		4
        /*00a0*/ 	.byte	0x04, 0x1c
        /*00a2*/ 	.short	(.L_29 - .L_28)


	//   ....[0]....
.L_28:
        /*00a4*/ 	.word	0x000008a0


	//----- nvinfo : EIATTR_REQNTID
	.align		4
.L_29:
        /*00a8*/ 	.byte	0x04, 0x10
        /*00aa*/ 	.short	(.L_31 - .L_30)
.L_30:
        /*00ac*/ 	.word	0x00000100
        /*00b0*/ 	.word	0x00000001
        /*00b4*/ 	.word	0x00000001


	//----- nvinfo : EIATTR_CBANK_PARAM_SIZE
	.align		4
.L_31:
        /*00b8*/ 	.byte	0x03, 0x19
        /*00ba*/ 	.short	0x0044


	//----- nvinfo : EIATTR_PARAM_CBANK
	.align		4
        /*00bc*/ 	.byte	0x04, 0x0a
        /*00be*/ 	.short	(.L_33 - .L_32)
	.align		4
.L_32:
        /*00c0*/ 	.word	index@(.nv.constant0.triton_poi_fused__unsafe_index_add_leaky_relu_mul_sub_31)
        /*00c4*/ 	.short	0x0210
        /*00c6*/ 	.short	0x0044


	//----- nvinfo : EIATTR_SW_WAR
	.align		4
.L_33:
        /*00c8*/ 	.byte	0x04, 0x36
        /*00ca*/ 	.short	(.L_35 - .L_34)
.L_34:
        /*00cc*/ 	.word	0x00000008
.L_35:


//--------------------- .nv.callgraph             --------------------------
	.section	.nv.callgraph,"",@"SHT_CUDA_CALLGRAPH"
	.align	4
	.sectionentsize	8
	.align		4
        /*0000*/ 	.word	0x00000000
	.align		4
        /*0004*/ 	.word	0xffffffff
	.align		4
        /*0008*/ 	.word	0x00000000
	.align		4
        /*000c*/ 	.word	0xfffffffe
	.align		4
        /*0010*/ 	.word	0x00000000
	.align		4
        /*0014*/ 	.word	0xfffffffd
	.align		4
        /*0018*/ 	.word	0x00000000
	.align		4
        /*001c*/ 	.word	0xfffffffc


//--------------------- .text.triton_poi_fused__unsafe_index_add_leaky_relu_mul_sub_31 --------------------------
	.section	.text.triton_poi_fused__unsafe_index_add_leaky_relu_mul_sub_31,"ax",@progbits
	.align	128
        .global         triton_poi_fused__unsafe_index_add_leaky_relu_mul_sub_31
        .type           triton_poi_fused__unsafe_index_add_leaky_relu_mul_sub_31,@function
        .size           triton_poi_fused__unsafe_index_add_leaky_relu_mul_sub_31,(.L_x_1 - triton_poi_fused__unsafe_index_add_leaky_relu_mul_sub_31)
        .other          triton_poi_fused__unsafe_index_add_leaky_relu_mul_sub_31,@"STO_CUDA_ENTRY STV_DEFAULT"
triton_poi_fused__unsafe_index_add_leaky_relu_mul_sub_31:
.text.triton_poi_fused__unsafe_index_add_leaky_relu_mul_sub_31:
[----:B------:R-:W-:Y:S01]  /*0000*/  LDC R1, c[0x0][0x28] ;  /* 0x00000a00ff017b82 */ /* 0x000fe20000000800 */
[----:B------:R-:W1:Y:S07]  /*0010*/  S2R R0, SR_TID.X ;  /* 0x0000000000007919 */ /* 0x000e6e0000002100 */
[----:B------:R-:W2:Y:S01]  /*0020*/  LDC.64 R12, c[0x0][0x218] ;  /* 0x00008600ff0c7b82 */ /* 0x000ea20000000a00 */
[----:B------:R-:W-:Y:S01]  /*0030*/  ULDC.64 UR4, c[0x0][0x208] ;  /* 0x0000820000047ab9 */ /* 0x000fe20000000a00 */
[----:B------:R-:W-:Y:S01]  /*0040*/  ULDC.64 UR6, c[0x0][0x228] ;  /* 0x00008a0000067ab9 */ /* 0x000fe20000000a00 */
[----:B------:R-:W3:Y:S05]  /*0050*/  S2R R14, SR_CTAID.X ;  /* 0x00000000000e7919 */ /* 0x000eea0000002500 */
[----:B------:R-:W4:Y:S08]  /*0060*/  LDC.64 R16, c[0x0][0x240] ;  /* 0x00009000ff107b82 */ /* 0x000f300000000a00 */
[----:B------:R-:W5:Y:S01]  /*0070*/  LDC.64 R4, c[0x0][0x220] ;  /* 0x00008800ff047b82 */ /* 0x000f620000000a00 */
[----:B-1----:R-:W-:-:S05]  /*0080*/  IMAD.SHL.U32 R0, R0, 0x2, RZ ;  /* 0x0000000200007824 */ /* 0x002fca00078e00ff */
[----:B------:R-:W-:-:S05]  /*0090*/  LOP3.LUT R3, R0, 0x1fe, RZ, 0xc0, !PT ;  /* 0x000001fe00037812 */ /* 0x000fca00078ec0ff */
[----:B---3--:R-:W-:-:S05]  /*00a0*/  IMAD R0, R14, 0x200, R3 ;  /* 0x000002000e007824 */ /* 0x008fca00078e0203 */
[----:B------:R-:W-:-:S04]  /*00b0*/  SHF.R.S32.HI R3, RZ, 0x1f, R0 ;  /* 0x0000001fff037819 */ /* 0x000fc80000011400 */
[----:B------:R-:W-:-:S04]  /*00c0*/  LEA.HI R3, R3, R0, RZ, 0x4 ;  /* 0x0000000003037211 */ /* 0x000fc800078f20ff */
[----:B------:R-:W-:Y:S02]  /*00d0*/  SHF.R.S32.HI R2, RZ, 0x4, R3 ;  /* 0x00000004ff027819 */ /* 0x000fe40000011403 */
[----:B------:R-:W-:Y:S02]  /*00e0*/  LOP3.LUT R3, R3, 0xfffffff0, RZ, 0xc0, !PT ;  /* 0xfffffff003037812 */ /* 0x000fe400078ec0ff */
[----:B------:R-:W-:-:S04]  /*00f0*/  LEA.HI R6, R2, R2, RZ, 0x4 ;  /* 0x0000000202067211 */ /* 0x000fc800078f20ff */
[----:B------:R-:W-:-:S05]  /*0100*/  LOP3.LUT R7, R6, 0xfffffff0, RZ, 0xc0, !PT ;  /* 0xfffffff006077812 */ /* 0x000fca00078ec0ff */
[----:B------:R-:W-:-:S04]  /*0110*/  IMAD.IADD R2, R2, 0x1, -R7 ;  /* 0x0000000102027824 */ /* 0x000fc800078e0a07 */
[----:B--2---:R-:W-:-:S06]  /*0120*/  IMAD.WIDE R12, R2, 0x8, R12 ;  /* 0x00000008020c7825 */ /* 0x004fcc00078e020c */
[----:B------:R-:W2:Y:S01]  /*0130*/  LDG.E.EL.64 R12, desc[UR4][R12.64] ;  /* 0x000000040c0c7981 */ /* 0x000ea2000c2e1b00 */
[----:B------:R-:W-:Y:S02]  /*0140*/  IMAD.IADD R3, R0, 0x1, -R3 ;  /* 0x0000000100037824 */ /* 0x000fe400078e0a03 */
[----:B----4-:R-:W-:-:S04]  /*0150*/  IMAD.WIDE R16, R2, 0x8, R16 ;  /* 0x0000000802107825 */ /* 0x010fc800078e0210 */
[C---:B-----5:R-:W-:Y:S02]  /*0160*/  IMAD.WIDE R8, R3.reuse, 0x8, R4 ;  /* 0x0000000803087825 */ /* 0x060fe400078e0204 */
[----:B------:R-:W1:Y:S01]  /*0170*/  LDC.64 R4, c[0x0][0x230] ;  /* 0x00008c00ff047b82 */ /* 0x000e620000000a00 */
[----:B------:R-:W3:Y:S04]  /*0180*/  LDG.E.EL.64 R16, desc[UR4][R16.64] ;  /* 0x0000000410107981 */ /* 0x000ee8000c2e1b00 */
[----:B------:R-:W4:Y:S01]  /*0190*/  LDG.E.EL.128 R8, desc[UR4][R8.64] ;  /* 0x0000000408087981 */ /* 0x000f22000c2e1d00 */
[----:B-1----:R-:W-:-:S06]  /*01a0*/  IMAD.WIDE R4, R3, 0x8, R4 ;  /* 0x0000000803047825 */ /* 0x002fcc00078e0204 */
[----:B------:R-:W5:Y:S01]  /*01b0*/  LDG.E.EL.128 R4, desc[UR4][R4.64] ;  /* 0x0000000404047981 */ /* 0x000f62000c2e1d00 */
[----:B------:R-:W-:Y:S02]  /*01c0*/  SHF.R.S32.HI R21, RZ, 0x16, R14 ;  /* 0x00000016ff157819 */ /* 0x000fe4000001140e */
[----:B--2---:R-:W-:-:S04]  /*01d0*/  SHF.R.U32.HI R15, RZ, 0x1c, R13 ;  /* 0x0000001cff0f7819 */ /* 0x004fc8000001160d */
[----:B------:R-:W-:-:S04]  /*01e0*/  LOP3.LUT R15, R15, 0x8, RZ, 0xc0, !PT ;  /* 0x000000080f0f7812 */ /* 0x000fc800078ec0ff */
[----:B------:R-:W-:Y:S02]  /*01f0*/  IADD3 R15, P0, R12, R15, RZ ;  /* 0x0000000f0c0f7210 */ /* 0x000fe40007f1e0ff */
[----:B---3--:R-:W-:-:S03]  /*0200*/  SHF.R.U32.HI R12, RZ, 0x1c, R17 ;  /* 0x0000001cff0c7819 */ /* 0x008fc60000011611 */
[----:B------:R-:W-:Y:S01]  /*0210*/  IMAD.X R20, RZ, RZ, R13, P0 ;  /* 0x000000ffff147224 */ /* 0x000fe200000e060d */
[----:B------:R-:W-:Y:S02]  /*0220*/  LOP3.LUT R13, R12, 0x8, RZ, 0xc0, !PT ;  /* 0x000000080c0d7812 */ /* 0x000fe400078ec0ff */
[----:B----4-:R-:W-:Y:S02]  /*0230*/  SHF.R.U32.HI R18, RZ, 0x1a, R9 ;  /* 0x0000001aff127819 */ /* 0x010fe40000011609 */
[----:B------:R-:W-:Y:S02]  /*0240*/  LEA R19, P0, R8, UR6, 0x2 ;  /* 0x0000000608137c11 */ /* 0x000fe4000f8010ff */
[----:B------:R-:W-:Y:S02]  /*0250*/  IADD3 R12, P1, R16, R13, RZ ;  /* 0x0000000d100c7210 */ /* 0x000fe40007f3e0ff */
[----:B------:R-:W-:Y:S02]  /*0260*/  SGXT R13, R21, 0x1 ;  /* 0x00000001150d781a */ /* 0x000fe40000000200 */
[----:B------:R-:W-:Y:S01]  /*0270*/  LOP3.LUT R14, R18, 0x20, RZ, 0xc0, !PT ;  /* 0x00000020120e7812 */ /* 0x000fe200078ec0ff */
[----:B------:R-:W-:Y:S01]  /*0280*/  IMAD.X R17, RZ, RZ, R17, P1 ;  /* 0x000000ffff117224 */ /* 0x000fe200008e0611 */
[----:B------:R-:W-:-:S02]  /*0290*/  LEA.HI.X R9, R8, UR7, R9, 0x2, P0 ;  /* 0x0000000708097c11 */ /* 0x000fc400080f1409 */
[----:B------:R-:W-:Y:S02]  /*02a0*/  LEA.HI R8, R13, R0, RZ, 0x8 ;  /* 0x000000000d087211 */ /* 0x000fe400078f40ff */
[----:B------:R-:W-:Y:S02]  /*02b0*/  IADD3 R16, P0, R14, R19, RZ ;  /* 0x000000130e107210 */ /* 0x000fe40007f1e0ff */
[C---:B------:R-:W-:Y:S01]  /*02c0*/  SHF.L.U64.HI R13, R15.reuse, 0x5, R20 ;  /* 0x000000050f0d7819 */ /* 0x040fe20000010214 */
[----:B------:R-:W-:Y:S01]  /*02d0*/  IMAD.SHL.U32 R15, R15, 0x20, RZ ;  /* 0x000000200f0f7824 */ /* 0x000fe200078e00ff */
[C---:B------:R-:W-:Y:S01]  /*02e0*/  SHF.L.U64.HI R14, R12.reuse, 0x5, R17 ;  /* 0x000000050c0e7819 */ /* 0x040fe20000010211 */
[----:B------:R-:W-:Y:S01]  /*02f0*/  IMAD.X R17, RZ, RZ, R9, P0 ;  /* 0x000000ffff117224 */ /* 0x000fe200000e0609 */
[----:B------:R-:W-:Y:S01]  /*0300*/  SHF.R.U32.HI R9, RZ, 0x1a, R11 ;  /* 0x0000001aff097819 */ /* 0x000fe2000001160b */
[----:B------:R-:W-:Y:S01]  /*0310*/  IMAD.SHL.U32 R12, R12, 0x20, RZ ;  /* 0x000000200c0c7824 */ /* 0x000fe200078e00ff */
[----:B------:R-:W-:-:S02]  /*0320*/  IADD3 R18, P0, R15, R16, RZ ;  /* 0x000000100f127210 */ /* 0x000fc40007f1e0ff */
[----:B------:R-:W-:Y:S02]  /*0330*/  SHF.R.S32.HI R8, RZ, 0x8, R8 ;  /* 0x00000008ff087819 */ /* 0x000fe40000011408 */
[----:B------:R-:W-:Y:S01]  /*0340*/  IADD3 R16, P1, R12, R16, RZ ;  /* 0x000000100c107210 */ /* 0x000fe20007f3e0ff */
[--C-:B------:R-:W-:Y:S01]  /*0350*/  IMAD.X R19, R13, 0x1, R17.reuse, P0 ;  /* 0x000000010d137824 */ /* 0x100fe200000e0611 */
[----:B------:R-:W-:Y:S02]  /*0360*/  LEA R20, P0, R10, UR6, 0x2 ;  /* 0x000000060a147c11 */ /* 0x000fe4000f8010ff */
[----:B------:R-:W-:Y:S01]  /*0370*/  LOP3.LUT R9, R9, 0x20, RZ, 0xc0, !PT ;  /* 0x0000002009097812 */ /* 0x000fe200078ec0ff */
[----:B------:R-:W-:Y:S01]  /*0380*/  IMAD.X R17, R14, 0x1, R17, P1 ;  /* 0x000000010e117824 */ /* 0x000fe200008e0611 */
[----:B-----5:R-:W-:Y:S02]  /*0390*/  SHF.R.U32.HI R22, RZ, 0x1a, R5 ;  /* 0x0000001aff167819 */ /* 0x020fe40000011605 */
[----:B------:R-:W-:-:S02]  /*03a0*/  SHF.L.U32 R8, R8, 0x6, RZ ;  /* 0x0000000608087819 */ /* 0x000fc400000006ff */
[----:B------:R-:W-:Y:S02]  /*03b0*/  LEA.HI.X R11, R10, UR7, R11, 0x2, P0 ;  /* 0x000000070a0b7c11 */ /* 0x000fe400080f140b */
[----:B------:R-:W-:Y:S01]  /*03c0*/  IADD3 R10, P1, R9, R20, RZ ;  /* 0x00000014090a7210 */ /* 0x000fe20007f3e0ff */
[----:B------:R-:W-:Y:S01]  /*03d0*/  IMAD.WIDE R18, R8, 0x4, R18 ;  /* 0x0000000408127825 */ /* 0x000fe200078e0212 */
[----:B------:R-:W-:Y:S02]  /*03e0*/  SHF.R.U32.HI R20, RZ, 0x1a, R7 ;  /* 0x0000001aff147819 */ /* 0x000fe40000011607 */
[----:B------:R-:W-:Y:S01]  /*03f0*/  LEA R23, P0, R4, UR6, 0x2 ;  /* 0x0000000604177c11 */ /* 0x000fe2000f8010ff */
[----:B------:R-:W-:Y:S01]  /*0400*/  IMAD.WIDE R16, R8, 0x4, R16 ;  /* 0x0000000408107825 */ /* 0x000fe200078e0210 */
[----:B------:R-:W-:Y:S01]  /*0410*/  LOP3.LUT R22, R22, 0x20, RZ, 0xc0, !PT ;  /* 0x0000002016167812 */ /* 0x000fe200078ec0ff */
[----:B------:R1:W2:Y:S01]  /*0420*/  LDG.E.EL R19, desc[UR4][R18.64] ;  /* 0x0000000412137981 */ /* 0x0002a2000c2e1900 */
[----:B------:R-:W-:-:S02]  /*0430*/  LEA R21, P3, R6, UR6, 0x2 ;  /* 0x0000000606157c11 */ /* 0x000fc4000f8610ff */
[----:B------:R-:W-:Y:S01]  /*0440*/  LOP3.LUT R20, R20, 0x20, RZ, 0xc0, !PT ;  /* 0x0000002014147812 */ /* 0x000fe200078ec0ff */
[----:B------:R3:W4:Y:S01]  /*0450*/  LDG.E.EL R9, desc[UR4][R16.64] ;  /* 0x0000000410097981 */ /* 0x000722000c2e1900 */
[----:B------:R-:W-:Y:S01]  /*0460*/  LEA.HI.X R4, R4, UR7, R5, 0x2, P0 ;  /* 0x0000000704047c11 */ /* 0x000fe200080f1405 */
[----:B------:R-:W-:Y:S01]  /*0470*/  IMAD.X R11, RZ, RZ, R11, P1 ;  /* 0x000000ffff0b7224 */ /* 0x000fe200008e060b */
[----:B------:R-:W-:Y:S02]  /*0480*/  IADD3 R22, P2, R22, R23, RZ ;  /* 0x0000001716167210 */ /* 0x000fe40007f5e0ff */
[----:B------:R-:W-:Y:S02]  /*0490*/  LEA.HI.X R7, R6, UR7, R7, 0x2, P3 ;  /* 0x0000000706077c11 */ /* 0x000fe400098f1407 */
[----:B------:R-:W-:Y:S01]  /*04a0*/  IADD3 R5, P0, R20, R21, RZ ;  /* 0x0000001514057210 */ /* 0x000fe20007f1e0ff */
[----:B-1----:R-:W-:Y:S01]  /*04b0*/  IMAD.X R18, RZ, RZ, R4, P2 ;  /* 0x000000ffff127224 */ /* 0x002fe200010e0604 */
[----:B------:R-:W-:-:S02]  /*04c0*/  IADD3 R4, P4, R12, R10, RZ ;  /* 0x0000000a0c047210 */ /* 0x000fc40007f9e0ff */
[----:B---3--:R-:W-:Y:S02]  /*04d0*/  IADD3 R16, P1, R10, R15, RZ ;  /* 0x0000000f0a107210 */ /* 0x008fe40007f3e0ff */
[----:B------:R-:W-:Y:S02]  /*04e0*/  IADD3 R20, P2, R22, R15, RZ ;  /* 0x0000000f16147210 */ /* 0x000fe40007f5e0ff */
[----:B------:R-:W-:Y:S01]  /*04f0*/  IADD3 R6, P5, R12, R22, RZ ;  /* 0x000000160c067210 */ /* 0x000fe20007fbe0ff */
[----:B------:R-:W-:Y:S01]  /*0500*/  IMAD.X R17, R11, 0x1, R13, P1 ;  /* 0x000000010b117824 */ /* 0x000fe200008e060d */
[----:B------:R-:W-:Y:S01]  /*0510*/  IADD3 R10, P3, R5, R15, RZ ;  /* 0x0000000f050a7210 */ /* 0x000fe20007f7e0ff */
[----:B------:R-:W-:Y:S01]  /*0520*/  IMAD.X R15, RZ, RZ, R7, P0 ;  /* 0x000000ffff0f7224 */ /* 0x000fe200000e0607 */
[----:B------:R-:W-:Y:S01]  /*0530*/  IADD3 R12, P6, R12, R5, RZ ;  /* 0x000000050c0c7210 */ /* 0x000fe20007fde0ff */
[--C-:B------:R-:W-:Y:S01]  /*0540*/  IMAD.X R21, R18, 0x1, R13.reuse, P2 ;  /* 0x0000000112157824 */ /* 0x100fe200010e060d */
[----:B------:R-:W-:Y:S01]  /*0550*/  IADD3.X R5, R14, R11, RZ, P4, !PT ;  /* 0x0000000b0e057210 */ /* 0x000fe200027fe4ff */
[----:B------:R-:W-:Y:S01]  /*0560*/  IMAD.X R11, R15, 0x1, R13, P3 ;  /* 0x000000010f0b7824 */ /* 0x000fe200018e060d */
[----:B------:R-:W1:Y:S01]  /*0570*/  LDC.64 R22, c[0x0][0x248] ;  /* 0x00009200ff167b82 */ /* 0x000e620000000a00 */
[----:B------:R-:W-:-:S02]  /*0580*/  IMAD.X R7, R14, 0x1, R18, P5 ;  /* 0x000000010e077824 */ /* 0x000fc400028e0612 */
[----:B------:R-:W-:Y:S02]  /*0590*/  IMAD.X R13, R14, 0x1, R15, P6 ;  /* 0x000000010e0d7824 */ /* 0x000fe400030e060f */
[----:B------:R-:W-:-:S03]  /*05a0*/  IMAD.WIDE R16, R8, 0x4, R16 ;  /* 0x0000000408107825 */ /* 0x000fc600078e0210 */
[----:B------:R-:W3:Y:S01]  /*05b0*/  LDC.64 R14, c[0x0][0x238] ;  /* 0x00008e00ff0e7b82 */ /* 0x000ee20000000a00 */
[C---:B------:R-:W-:Y:S02]  /*05c0*/  IMAD.WIDE R20, R8.reuse, 0x4, R20 ;  /* 0x0000000408147825 */ /* 0x040fe400078e0214 */
[----:B------:R-:W5:Y:S02]  /*05d0*/  LDG.E.EL R16, desc[UR4][R16.64] ;  /* 0x0000000410107981 */ /* 0x000f64000c2e1900 */
[C---:B------:R-:W-:Y:S02]  /*05e0*/  IMAD.WIDE R6, R8.reuse, 0x4, R6 ;  /* 0x0000000408067825 */ /* 0x040fe400078e0206 */
[----:B------:R-:W5:Y:S02]  /*05f0*/  LDG.E.EL R20, desc[UR4][R20.64] ;  /* 0x0000000414147981 */ /* 0x000f64000c2e1900 */
[C---:B------:R-:W-:Y:S02]  /*0600*/  IMAD.WIDE R4, R8.reuse, 0x4, R4 ;  /* 0x0000000408047825 */ /* 0x040fe400078e0204 */
[----:B------:R-:W5:Y:S02]  /*0610*/  LDG.E.EL R6, desc[UR4][R6.64] ;  /* 0x0000000406067981 */ /* 0x000f64000c2e1900 */
[----:B------:R-:W-:-:S02]  /*0620*/  IMAD.WIDE R10, R8, 0x4, R10 ;  /* 0x00000004080a7825 */ /* 0x000fc400078e020a */
[----:B------:R-:W5:Y:S02]  /*0630*/  LDG.E.EL R4, desc[UR4][R4.64] ;  /* 0x0000000404047981 */ /* 0x000f64000c2e1900 */
[----:B------:R-:W-:Y:S02]  /*0640*/  IMAD.WIDE R12, R8, 0x4, R12 ;  /* 0x00000004080c7825 */ /* 0x000fe400078e020c */
[----:B------:R-:W5:Y:S04]  /*0650*/  LDG.E.EL R11, desc[UR4][R10.64] ;  /* 0x000000040a0b7981 */ /* 0x000f68000c2e1900 */
[----:B------:R-:W5:Y:S01]  /*0660*/  LDG.E.EL R13, desc[UR4][R12.64] ;  /* 0x000000040c0d7981 */ /* 0x000f62000c2e1900 */
[----:B---3--:R-:W-:-:S04]  /*0670*/  IMAD.WIDE R14, R3, 0x4, R14 ;  /* 0x00000004030e7825 */ /* 0x008fc800078e020e */
[----:B-1----:R-:W-:Y:S02]  /*0680*/  IMAD.WIDE R22, R2, 0x4, R22 ;  /* 0x0000000402167825 */ /* 0x002fe400078e0216 */
[----:B------:R-:W3:Y:S01]  /*0690*/  LDG.E.EL.64 R14, desc[UR4][R14.64] ;  /* 0x000000040e0e7981 */ /* 0x000ee2000c2e1b00 */
[----:B------:R-:W1:Y:S03]  /*06a0*/  LDC.64 R2, c[0x0][0x210] ;  /* 0x00008400ff027b82 */ /* 0x000e660000000a00 */
[----:B------:R-:W3:Y:S01]  /*06b0*/  LDG.E.EL R22, desc[UR4][R22.64] ;  /* 0x0000000416167981 */ /* 0x000ee2000c2e1900 */
[----:B-1----:R-:W-:Y:S01]  /*06c0*/  IMAD.WIDE R2, R0, 0x4, R2 ;  /* 0x0000000400027825 */ /* 0x002fe200078e0202 */
[----:B--2---:R-:W-:Y:S02]  /*06d0*/  FSETP.GT.AND P6, PT, R19, RZ, PT ;  /* 0x000000ff1300720b */ /* 0x004fe40003fc4000 */
[----:B----4-:R-:W-:-:S11]  /*06e0*/  FSETP.GT.AND P5, PT, R9, RZ, PT ;  /* 0x000000ff0900720b */ /* 0x010fd60003fa4000 */
[----:B------:R-:W-:Y:S02]  /*06f0*/  @!P6 FMUL R19, R19, 0.20000000298023223877 ;  /* 0x3e4ccccd1313e820 */ /* 0x000fe40000400000 */
[----:B------:R-:W-:Y:S01]  /*0700*/  @!P5 FMUL R9, R9, 0.20000000298023223877 ;  /* 0x3e4ccccd0909d820 */ /* 0x000fe20000400000 */
[----:B-----5:R-:W-:Y:S02]  /*0710*/  FSETP.GT.AND P2, PT, R16, RZ, PT ;  /* 0x000000ff1000720b */ /* 0x020fe40003f44000 */
[----:B------:R-:W-:Y:S02]  /*0720*/  FSETP.GT.AND P4, PT, R20, RZ, PT ;  /* 0x000000ff1400720b */ /* 0x000fe40003f84000 */
[----:B------:R-:W-:Y:S02]  /*0730*/  FSETP.GT.AND P3, PT, R6, RZ, PT ;  /* 0x000000ff0600720b */ /* 0x000fe40003f64000 */
[----:B------:R-:W-:Y:S02]  /*0740*/  FSETP.GT.AND P1, PT, R4, RZ, PT ;  /* 0x000000ff0400720b */ /* 0x000fe40003f24000 */
[----:B------:R-:W-:-:S02]  /*0750*/  FSETP.GT.AND P0, PT, R11, RZ, PT ;  /* 0x000000ff0b00720b */ /* 0x000fc40003f04000 */
[----:B------:R-:W-:-:S05]  /*0760*/  FSETP.GT.AND P6, PT, R13, RZ, PT ;  /* 0x000000ff0d00720b */ /* 0x000fca0003fc4000 */
[----:B------:R-:W-:Y:S02]  /*0770*/  @!P4 FMUL R20, R20, 0.20000000298023223877 ;  /* 0x3e4ccccd1414c820 */ /* 0x000fe40000400000 */
[----:B------:R-:W-:Y:S01]  /*0780*/  @!P3 FMUL R6, R6, 0.20000000298023223877 ;  /* 0x3e4ccccd0606b820 */ /* 0x000fe20000400000 */
[----:B------:R-:W-:Y:S01]  /*0790*/  @!P2 FMUL R16, R16, 0.20000000298023223877 ;  /* 0x3e4ccccd1010a820 */ /* 0x000fe20000400000 */
[----:B------:R-:W-:Y:S02]  /*07a0*/  @!P1 FMUL R4, R4, 0.20000000298023223877 ;  /* 0x3e4ccccd04049820 */ /* 0x000fe40000400000 */
[----:B------:R-:W-:Y:S02]  /*07b0*/  @!P0 FMUL R11, R11, 0.20000000298023223877 ;  /* 0x3e4ccccd0b0b8820 */ /* 0x000fe40000400000 */
[----:B------:R-:W-:Y:S01]  /*07c0*/  @!P6 FMUL R13, R13, 0.20000000298023223877 ;  /* 0x3e4ccccd0d0de820 */ /* 0x000fe20000400000 */
[----:B------:R-:W-:Y:S01]  /*07d0*/  FADD R20, -R19, R20 ;  /* 0x0000001413147221 */ /* 0x000fe20000000100 */
[----:B------:R-:W-:Y:S01]  /*07e0*/  FADD R6, -R9, R6 ;  /* 0x0000000609067221 */ /* 0x000fe20000000100 */
[----:B------:R-:W-:Y:S01]  /*07f0*/  FADD R11, -R16, R11 ;  /* 0x0000000b100b7221 */ /* 0x000fe20000000100 */
[----:B------:R-:W-:Y:S01]  /*0800*/  FADD R13, -R4, R13 ;  /* 0x0000000d040d7221 */ /* 0x000fe20000000100 */
[C---:B---3--:R-:W-:Y:S01]  /*0810*/  FFMA R19, R14.reuse, R20, R19 ;  /* 0x000000140e137223 */ /* 0x048fe20000000013 */
[----:B------:R-:W-:Y:S01]  /*0820*/  FFMA R6, R14, R6, R9 ;  /* 0x000000060e067223 */ /* 0x000fe20000000009 */
[C---:B------:R-:W-:Y:S01]  /*0830*/  FFMA R11, R15.reuse, R11, R16 ;  /* 0x0000000b0f0b7223 */ /* 0x040fe20000000010 */
[----:B------:R-:W-:-:S02]  /*0840*/  FFMA R4, R15, R13, R4 ;  /* 0x0000000d0f047223 */ /* 0x000fc40000000004 */
[----:B------:R-:W-:Y:S02]  /*0850*/  FADD R6, -R19, R6 ;  /* 0x0000000613067221 */ /* 0x000fe40000000100 */
[----:B------:R-:W-:Y:S02]  /*0860*/  FADD R4, -R11, R4 ;  /* 0x000000040b047221 */ /* 0x000fe40000000100 */
[C---:B------:R-:W-:Y:S02]  /*0870*/  FFMA R6, R22.reuse, R6, R19 ;  /* 0x0000000616067223 */ /* 0x040fe40000000013 */
[----:B------:R-:W-:-:S05]  /*0880*/  FFMA R7, R22, R4, R11 ;  /* 0x0000000416077223 */ /* 0x000fca000000000b */
[----:B------:R-:W-:Y:S01]  /*0890*/  STG.E.64 desc[UR4][R2.64], R6 ;  /* 0x0000000602007986 */ /* 0x000fe2000c101b04 */
[----:B------:R-:W-:Y:S05]  /*08a0*/  EXIT ;  /* 0x000000000000794d */ /* 0x000fea0003800000 */
.L_x_0:
[----:B------:R-:W-:-:S00]  /*08b0*/  BRA `(.L_x_0) ;  /* 0xfffffffc00fc7947 */ /* 0x000fc0000383ffff */
[----:B------:R-:W-:-:S00]  /*08c0*/  NOP ;  /* 0x0000000000007918 */ /* 0x000fc00000000000 */
        /* <DEDUP_REMOVED lines=11> */
.L_x_1:


//--------------------- .nv.constant0.triton_poi_fused__unsafe_index_add_leaky_relu_mul_sub_31 --------------------------
	.section	.nv.constant0.triton_poi_fused__unsafe_index_add_leaky_relu_mul_sub_31,"a",@progbits
	.sectionflags	@""
	.align	4
.nv.constant0.triton_poi_fused__unsafe_index_add_leaky_relu_mul_sub_31:
	.zero		596
